//
// Generated by NVIDIA NVVM Compiler
//
// Compiler Build ID: CL-36424714
// Cuda compilation tools, release 13.0, V13.0.88
// Based on NVVM 20.0.0
//

.version 9.0
.target sm_100
.address_size 64

	// .globl	_Z10gpu_kernelPd
.extern .func  (.param .b32 func_retval0) vprintf
(
	.param .b64 vprintf_param_0,
	.param .b64 vprintf_param_1
)
;
.global .align 1 .b8 $str[8] = {37, 100, 58, 32, 37, 102, 10};

.visible .entry _Z10gpu_kernelPd(
	.param .u64 .ptr .align 1 _Z10gpu_kernelPd_param_0
)
{
	.local .align 16 .b8 	__local_depot0[16];
	.reg .b64 	%SP;
	.reg .b64 	%SPL;
	.reg .b32 	%r<31>;
	.reg .b64 	%rd<7>;
	.reg .b64 	%fd<11>;

	mov.u64 	%SPL, __local_depot0;
	cvta.local.u64 	%SP, %SPL;
	ld.param.u64 	%rd1, [_Z10gpu_kernelPd_param_0];
	add.u64 	%rd2, %SP, 0;
	add.u64 	%rd3, %SPL, 0;
	cvta.to.global.u64 	%rd4, %rd1;
	ld.global.f64 	%fd1, [%rd4];
	mov.b32 	%r1, 0;
	st.local.u32 	[%rd3], %r1;
	st.local.f64 	[%rd3+8], %fd1;
	mov.u64 	%rd5, $str;
	cvta.global.u64 	%rd6, %rd5;
	{ // callseq 0, 0
	.param .b64 param0;
	st.param.b64 	[param0], %rd6;
	.param .b64 param1;
	st.param.b64 	[param1], %rd2;
	.param .b32 retval0;
	call.uni (retval0), 
	vprintf, 
	(
	param0, 
	param1
	);
	ld.param.b32 	%r2, [retval0];
	} // callseq 0
	ld.global.f64 	%fd2, [%rd4+8];
	mov.b32 	%r4, 1;
	st.local.u32 	[%rd3], %r4;
	st.local.f64 	[%rd3+8], %fd2;
	{ // callseq 1, 0
	.param .b64 param0;
	st.param.b64 	[param0], %rd6;
	.param .b64 param1;
	st.param.b64 	[param1], %rd2;
	.param .b32 retval0;
	call.uni (retval0), 
	vprintf, 
	(
	param0, 
	param1
	);
	ld.param.b32 	%r5, [retval0];
	} // callseq 1
	ld.global.f64 	%fd3, [%rd4+16];
	mov.b32 	%r7, 2;
	st.local.u32 	[%rd3], %r7;
	st.local.f64 	[%rd3+8], %fd3;
	{ // callseq 2, 0
	.param .b64 param0;
	st.param.b64 	[param0], %rd6;
	.param .b64 param1;
	st.param.b64 	[param1], %rd2;
	.param .b32 retval0;
	call.uni (retval0), 
	vprintf, 
	(
	param0, 
	param1
	);
	ld.param.b32 	%r8, [retval0];
	} // callseq 2
	ld.global.f64 	%fd4, [%rd4+24];
	mov.b32 	%r10, 3;
	st.local.u32 	[%rd3], %r10;
	st.local.f64 	[%rd3+8], %fd4;
	{ // callseq 3, 0
	.param .b64 param0;
	st.param.b64 	[param0], %rd6;
	.param .b64 param1;
	st.param.b64 	[param1], %rd2;
	.param .b32 retval0;
	call.uni (retval0), 
	vprintf, 
	(
	param0, 
	param1
	);
	ld.param.b32 	%r11, [retval0];
	} // callseq 3
	ld.global.f64 	%fd5, [%rd4+32];
	mov.b32 	%r13, 4;
	st.local.u32 	[%rd3], %r13;
	st.local.f64 	[%rd3+8], %fd5;
	{ // callseq 4, 0
	.param .b64 param0;
	st.param.b64 	[param0], %rd6;
	.param .b64 param1;
	st.param.b64 	[param1], %rd2;
	.param .b32 retval0;
	call.uni (retval0), 
	vprintf, 
	(
	param0, 
	param1
	);
	ld.param.b32 	%r14, [retval0];
	} // callseq 4
	ld.global.f64 	%fd6, [%rd4+40];
	mov.b32 	%r16, 5;
	st.local.u32 	[%rd3], %r16;
	st.local.f64 	[%rd3+8], %fd6;
	{ // callseq 5, 0
	.param .b64 param0;
	st.param.b64 	[param0], %rd6;
	.param .b64 param1;
	st.param.b64 	[param1], %rd2;
	.param .b32 retval0;
	call.uni (retval0), 
	vprintf, 
	(
	param0, 
	param1
	);
	ld.param.b32 	%r17, [retval0];
	} // callseq 5
	ld.global.f64 	%fd7, [%rd4+48];
	mov.b32 	%r19, 6;
	st.local.u32 	[%rd3], %r19;
	st.local.f64 	[%rd3+8], %fd7;
	{ // callseq 6, 0
	.param .b64 param0;
	st.param.b64 	[param0], %rd6;
	.param .b64 param1;
	st.param.b64 	[param1], %rd2;
	.param .b32 retval0;
	call.uni (retval0), 
	vprintf, 
	(
	param0, 
	param1
	);
	ld.param.b32 	%r20, [retval0];
	} // callseq 6
	ld.global.f64 	%fd8, [%rd4+56];
	mov.b32 	%r22, 7;
	st.local.u32 	[%rd3], %r22;
	st.local.f64 	[%rd3+8], %fd8;
	{ // callseq 7, 0
	.param .b64 param0;
	st.param.b64 	[param0], %rd6;
	.param .b64 param1;
	st.param.b64 	[param1], %rd2;
	.param .b32 retval0;
	call.uni (retval0), 
	vprintf, 
	(
	param0, 
	param1
	);
	ld.param.b32 	%r23, [retval0];
	} // callseq 7
	ld.global.f64 	%fd9, [%rd4+64];
	mov.b32 	%r25, 8;
	st.local.u32 	[%rd3], %r25;
	st.local.f64 	[%rd3+8], %fd9;
	{ // callseq 8, 0
	.param .b64 param0;
	st.param.b64 	[param0], %rd6;
	.param .b64 param1;
	st.param.b64 	[param1], %rd2;
	.param .b32 retval0;
	call.uni (retval0), 
	vprintf, 
	(
	param0, 
	param1
	);
	ld.param.b32 	%r26, [retval0];
	} // callseq 8
	ld.global.f64 	%fd10, [%rd4+72];
	mov.b32 	%r28, 9;
	st.local.u32 	[%rd3], %r28;
	st.local.f64 	[%rd3+8], %fd10;
	{ // callseq 9, 0
	.param .b64 param0;
	st.param.b64 	[param0], %rd6;
	.param .b64 param1;
	st.param.b64 	[param1], %rd2;
	.param .b32 retval0;
	call.uni (retval0), 
	vprintf, 
	(
	param0, 
	param1
	);
	ld.param.b32 	%r29, [retval0];
	} // callseq 9
	ret;

}


// ===== COMPILED SASS (sm_100) =====

	.target	sm_100

	.elftype	@"ET_EXEC"


//--------------------- .note.nv.tkinfo           --------------------------
	.section	.note.nv.tkinfo,"",@"SHT_NOTE"
	.sectionflags	@"SHF_NOTE_NV_TKINFO"
	.tkinfo
        /*0018*/ 	.word	0x00000002
        /*0030*/ 	.string	""
        /*0030*/ 	.string	"ptxas"
        /*0030*/ 	.string	"Cuda compilation tools, release 13.0, V13.0.88"
        /*0030*/ 	.string	"Build cuda_13.0.r13.0/compiler.36424714_0"
        /*0030*/ 	.string	"-arch sm_100 -m 64 "



//--------------------- .note.nv.cuinfo           --------------------------
	.section	.note.nv.cuinfo,"",@"SHT_NOTE"
	.sectionflags	@"SHF_NOTE_NV_CUINFO"
        /*0018*/ 	.short	0x0002
        /*001a*/ 	.short	0x0064
        /*001c*/ 	.short	0x0082
	.zero		2


//--------------------- .nv.info                  --------------------------
	.section	.nv.info,"",@"SHT_CUDA_INFO"
	.align	4


	//----- nvinfo : EIATTR_REGCOUNT
	.align		4
        /*0000*/ 	.byte	0x04, 0x2f
        /*0002*/ 	.short	(.L_2 - .L_1)
	.align		4
.L_1:
        /*0004*/ 	.word	index@(_Z10gpu_kernelPd)
        /*0008*/ 	.word	0x00000018


	//----- nvinfo : EIATTR_FRAME_SIZE
	.align		4
.L_2:
        /*000c*/ 	.byte	0x04, 0x11
        /*000e*/ 	.short	(.L_4 - .L_3)
	.align		4
.L_3:
        /*0010*/ 	.word	index@(_Z10gpu_kernelPd)
        /*0014*/ 	.word	0x00000010


	//----- nvinfo : EIATTR_MIN_STACK_SIZE
	.align		4
.L_4:
        /*0018*/ 	.byte	0x04, 0x12
        /*001a*/ 	.short	(.L_6 - .L_5)
	.align		4
.L_5:
        /*001c*/ 	.word	index@(_Z10gpu_kernelPd)
        /*0020*/ 	.word	0x00000010
.L_6:


//--------------------- .nv.compat                --------------------------
	.section	.nv.compat,"",@"SHT_CUDA_COMPAT_INFO"
	.align	4
        /*0000*/ 	.byte	0x02, 0x09, 0x00, 0x00, 0x02, 0x02, 0x01, 0x00, 0x02, 0x05, 0x05, 0x00, 0x03, 0x07, 0x01, 0x01
        /*0010*/ 	.byte	0x02, 0x03, 0x00, 0x00, 0x02, 0x06, 0x01, 0x00, 0x04, 0x0b, 0x08, 0x00, 0x09, 0x00, 0x00, 0x00
        /*0020*/ 	.byte	0x00, 0x00, 0x00, 0x00


//--------------------- .nv.info._Z10gpu_kernelPd --------------------------
	.section	.nv.info._Z10gpu_kernelPd,"",@"SHT_CUDA_INFO"
	.sectionflags	@""
	.align	4


	//----- nvinfo : EIATTR_CUDA_API_VERSION
	.align		4
        /*0000*/ 	.byte	0x04, 0x37
        /*0002*/ 	.short	(.L_8 - .L_7)
.L_7:
        /*0004*/ 	.word	0x00000082


	//----- nvinfo : EIATTR_KPARAM_INFO
	.align		4
.L_8:
        /*0008*/ 	.byte	0x04, 0x17
        /*000a*/ 	.short	(.L_10 - .L_9)
.L_9:
        /*000c*/ 	.word	0x00000000
        /*0010*/ 	.short	0x0000
        /*0012*/ 	.short	0x0000
        /*0014*/ 	.byte	0x00, 0xf5, 0x21, 0x00


	//----- nvinfo : EIATTR_SPARSE_MMA_MASK
	.align		4
.L_10:
        /*0018*/ 	.byte	0x03, 0x50
        /*001a*/ 	.short	0x0000


	//----- nvinfo : EIATTR_MAXREG_COUNT
	.align		4
        /*001c*/ 	.byte	0x03, 0x1b
        /*001e*/ 	.short	0x00ff


	//----- nvinfo : EIATTR_EXTERNS
	.align		4
        /*0020*/ 	.byte	0x04, 0x0f
        /*0022*/ 	.short	(.L_12 - .L_11)


	//   ....[0]....
	.align		4
.L_11:
        /*0024*/ 	.word	index@(vprintf)


	//----- nvinfo : EIATTR_MERCURY_ISA_VERSION
	.align		4
.L_12:
        /*0028*/ 	.byte	0x03, 0x5f
        /*002a*/ 	.short	0x0101


	//----- nvinfo : EIATTR_VRC_CTA_INIT_COUNT
	.align		4
        /*002c*/ 	.byte	0x02, 0x4a
	.zero		1
	.zero		1


	//----- nvinfo : EIATTR_SYSCALL_OFFSETS
	.align		4
        /*0030*/ 	.byte	0x04, 0x46
        /*0032*/ 	.short	(.L_14 - .L_13)


	//   ....[0]....
.L_13:
        /*0034*/ 	.word	0x00000130


	//   ....[1]....
        /*0038*/ 	.word	0x00000200


	//   ....[2]....
        /*003c*/ 	.word	0x000002d0


	//   ....[3]....
        /*0040*/ 	.word	0x000003a0


	//   ....[4]....
        /*0044*/ 	.word	0x00000470


	//   ....[5]....
        /*0048*/ 	.word	0x00000540


	//   ....[6]....
        /*004c*/ 	.word	0x00000610


	//   ....[7]....
        /*0050*/ 	.word	0x000006e0


	//   ....[8]....
        /*0054*/ 	.word	0x000007b0


	//   ....[9]....
        /*0058*/ 	.word	0x00000880


	//----- nvinfo : EIATTR_EXIT_INSTR_OFFSETS
	.align		4
.L_14:
        /*005c*/ 	.byte	0x04, 0x1c
        /*005e*/ 	.short	(.L_16 - .L_15)


	//   ....[0]....
.L_15:
        /*0060*/ 	.word	0x00000890


	//----- nvinfo : EIATTR_CBANK_PARAM_SIZE
	.align		4
.L_16:
        /*0064*/ 	.byte	0x03, 0x19
        /*0066*/ 	.short	0x0008


	//----- nvinfo : EIATTR_PARAM_CBANK
	.align		4
        /*0068*/ 	.byte	0x04, 0x0a
        /*006a*/ 	.short	(.L_18 - .L_17)
	.align		4
.L_17:
        /*006c*/ 	.word	index@(.nv.constant0._Z10gpu_kernelPd)
        /*0070*/ 	.short	0x0380
        /*0072*/ 	.short	0x0008


	//----- nvinfo : EIATTR_SW_WAR
	.align		4
.L_18:
        /*0074*/ 	.byte	0x04, 0x36
        /*0076*/ 	.short	(.L_20 - .L_19)
.L_19:
        /*0078*/ 	.word	0x00000008
.L_20:


//--------------------- .nv.callgraph             --------------------------
	.section	.nv.callgraph,"",@"SHT_CUDA_CALLGRAPH"
	.align	4
	.sectionentsize	8
	.align		4
        /*0000*/ 	.word	0x00000000
	.align		4
        /*0004*/ 	.word	0xffffffff
	.align		4
        /*0008*/ 	.word	index@(_Z10gpu_kernelPd)
	.align		4
        /*000c*/ 	.word	index@(vprintf)
	.align		4
        /*0010*/ 	.word	0x00000000
	.align		4
        /*0014*/ 	.word	0xfffffffe
	.align		4
        /*0018*/ 	.word	0x00000000
	.align		4
        /*001c*/ 	.word	0xfffffffd
	.align		4
        /*0020*/ 	.word	0x00000000
	.align		4
        /*0024*/ 	.word	0xfffffffc


//--------------------- .nv.constant4             --------------------------
	.section	.nv.constant4,"a",@progbits
	.align	8
	.align		8
.nv.constant4:
        /*0000*/ 	.dword	vprintf
	.align		8
        /*0008*/ 	.dword	$str


//--------------------- .text._Z10gpu_kernelPd    --------------------------
	.section	.text._Z10gpu_kernelPd,"ax",@progbits
	.align	128
        .global         _Z10gpu_kernelPd
        .type           _Z10gpu_kernelPd,@function
        .size           _Z10gpu_kernelPd,(.L_x_11 - _Z10gpu_kernelPd)
        .other          _Z10gpu_kernelPd,@"STO_CUDA_ENTRY STV_DEFAULT"
_Z10gpu_kernelPd:
.text._Z10gpu_kernelPd:
[----:B------:R-:W0:Y:S08]  /*0000*/  LDC R1, c[0x0][0x37c] ;  /* 0x0000df00ff017b82 */ /* 0x000e300000000800 */
[----:B------:R-:W1:Y:S01]  /*0010*/  LDC.64 R6, c[0x0][0x380] ;  /* 0x0000e000ff067b82 */ /* 0x000e620000000a00 */
[----:B------:R-:W1:Y:S01]  /*0020*/  LDCU.64 UR36, c[0x0][0x358] ;  /* 0x00006b00ff2477ac */ /* 0x000e620008000a00 */
[----:B0-----:R-:W-:Y:S01]  /*0030*/  VIADD R1, R1, 0xfffffff0 ;  /* 0xfffffff001017836 */ /* 0x001fe20000000000 */
[----:B------:R-:W0:Y:S01]  /*0040*/  LDCU UR4, c[0x0][0x2f8] ;  /* 0x00005f00ff0477ac */ /* 0x000e220008000800 */
[----:B------:R-:W-:Y:S01]  /*0050*/  MOV R2, 0x0 ;  /* 0x0000000000027802 */ /* 0x000fe20000000f00 */
[----:B------:R-:W2:Y:S01]  /*0060*/  LDCU UR5, c[0x0][0x2fc] ;  /* 0x00005f80ff0577ac */ /* 0x000ea20008000800 */
[----:B------:R-:W3:Y:S01]  /*0070*/  LDCU.64 UR6, c[0x4][0x8] ;  /* 0x01000100ff0677ac */ /* 0x000ee20008000a00 */
[----:B-1----:R1:W4:Y:S01]  /*0080*/  LDG.E.64 R8, desc[UR36][R6.64] ;  /* 0x0000002406087981 */ /* 0x002322000c1e1b00 */
[----:B------:R0:W4:Y:S02]  /*0090*/  LDC.64 R10, c[0x4][R2] ;  /* 0x01000000020a7b82 */ /* 0x0001240000000a00 */
[----:B0-----:R-:W-:Y:S01]  /*00a0*/  IADD3 R16, P0, PT, R1, UR4, RZ ;  /* 0x0000000401107c10 */ /* 0x001fe2000ff1e0ff */
[----:B------:R0:W-:Y:S04]  /*00b0*/  STL [R1], RZ ;  /* 0x000000ff01007387 */ /* 0x0001e80000100800 */
[----:B--2---:R-:W-:Y:S01]  /*00c0*/  IMAD.X R17, RZ, RZ, UR5, P0 ;  /* 0x00000005ff117e24 */ /* 0x004fe200080e06ff */
[----:B---3--:R-:W-:Y:S01]  /*00d0*/  MOV R4, UR6 ;  /* 0x0000000600047c02 */ /* 0x008fe20008000f00 */
[----:B------:R-:W-:-:S02]  /*00e0*/  IMAD.U32 R5, RZ, RZ, UR7 ;  /* 0x00000007ff057e24 */ /* 0x000fc4000f8e00ff */
[----:B-1----:R-:W-:Y:S01]  /*00f0*/  IMAD.MOV.U32 R6, RZ, RZ, R16 ;  /* 0x000000ffff067224 */ /* 0x002fe200078e0010 */
[----:B------:R-:W-:Y:S01]  /*0100*/  MOV R7, R17 ;  /* 0x0000001100077202 */ /* 0x000fe20000000f00 */
[----:B----4-:R0:W-:Y:S06]  /*0110*/  STL.64 [R1+0x8], R8 ;  /* 0x0000080801007387 */ /* 0x0101ec0000100a00 */
[----:B------:R-:W-:-:S07]  /*0120*/  LEPC R20, `(.L_x_0) ;  /* 0x000000001014794e */ /* 0x000fce0000000000 */
[----:B0-----:R-:W-:Y:S05]  /*0130*/  CALL.ABS.NOINC R10 ;  /* 0x000000000a007343 */ /* 0x001fea0003c00000 */
.L_x_0:
[----:B------:R-:W0:Y:S01]  /*0140*/  LDC.64 R8, c[0x0][0x380] ;  /* 0x0000e000ff087b82 */ /* 0x000e220000000a00 */
[----:B------:R-:W-:Y:S01]  /*0150*/  IMAD.MOV.U32 R0, RZ, RZ, 0x1 ;  /* 0x00000001ff007424 */ /* 0x000fe200078e00ff */
[----:B------:R-:W1:Y:S01]  /*0160*/  LDCU.64 UR4, c[0x4][0x8] ;  /* 0x01000100ff0477ac */ /* 0x000e620008000a00 */
[----:B0-----:R-:W2:Y:S05]  /*0170*/  LDG.E.64 R8, desc[UR36][R8.64+0x8] ;  /* 0x0000082408087981 */ /* 0x001eaa000c1e1b00 */
[----:B------:R0:W3:Y:S01]  /*0180*/  LDC.64 R10, c[0x4][R2] ;  /* 0x01000000020a7b82 */ /* 0x0000e20000000a00 */
[----:B-1----:R-:W-:Y:S01]  /*0190*/  IMAD.U32 R4, RZ, RZ, UR4 ;  /* 0x00000004ff047e24 */ /* 0x002fe2000f8e00ff */
[----:B------:R-:W-:Y:S01]  /*01a0*/  MOV R5, UR5 ;  /* 0x0000000500057c02 */ /* 0x000fe20008000f00 */
[----:B------:R0:W-:Y:S01]  /*01b0*/  STL [R1], R0 ;  /* 0x0000000001007387 */ /* 0x0001e20000100800 */
[----:B------:R-:W-:-:S02]  /*01c0*/  IMAD.MOV.U32 R6, RZ, RZ, R16 ;  /* 0x000000ffff067224 */ /* 0x000fc400078e0010 */
[----:B------:R-:W-:Y:S01]  /*01d0*/  IMAD.MOV.U32 R7, RZ, RZ, R17 ;  /* 0x000000ffff077224 */ /* 0x000fe200078e0011 */
[----:B--23--:R0:W-:Y:S06]  /*01e0*/  STL.64 [R1+0x8], R8 ;  /* 0x0000080801007387 */ /* 0x00c1ec0000100a00 */
[----:B------:R-:W-:-:S07]  /*01f0*/  LEPC R20, `(.L_x_1) ;  /* 0x000000001014794e */ /* 0x000fce0000000000 */
[----:B0-----:R-:W-:Y:S05]  /*0200*/  CALL.ABS.NOINC R10 ;  /* 0x000000000a007343 */ /* 0x001fea0003c00000 */
.L_x_1:
[----:B------:R-:W0:Y:S01]  /*0210*/  LDC.64 R8, c[0x0][0x380] ;  /* 0x0000e000ff087b82 */ /* 0x000e220000000a00 */
[----:B------:R-:W-:Y:S01]  /*0220*/  HFMA2 R0, -RZ, RZ, 0, 1.1920928955078125e-07 ;  /* 0x00000002ff007431 */ /* 0x000fe200000001ff */
[----:B------:R-:W1:Y:S01]  /*0230*/  LDCU.64 UR4, c[0x4][0x8] ;  /* 0x01000100ff0477ac */ /* 0x000e620008000a00 */
[----:B0-----:R-:W2:Y:S05]  /*0240*/  LDG.E.64 R8, desc[UR36][R8.64+0x10] ;  /* 0x0000102408087981 */ /* 0x001eaa000c1e1b00 */
[----:B------:R0:W3:Y:S01]  /*0250*/  LDC.64 R10, c[0x4][R2] ;  /* 0x01000000020a7b82 */ /* 0x0000e20000000a00 */
[----:B-1----:R-:W-:Y:S01]  /*0260*/  IMAD.U32 R4, RZ, RZ, UR4 ;  /* 0x00000004ff047e24 */ /* 0x002fe2000f8e00ff */
[----:B------:R-:W-:Y:S01]  /*0270*/  MOV R6, R16 ;  /* 0x0000001000067202 */ /* 0x000fe20000000f00 */
[----:B------:R0:W-:Y:S01]  /*0280*/  STL [R1], R0 ;  /* 0x0000000001007387 */ /* 0x0001e20000100800 */
[----:B------:R-:W-:-:S02]  /*0290*/  IMAD.U32 R5, RZ, RZ, UR5 ;  /* 0x00000005ff057e24 */ /* 0x000fc4000f8e00ff */
[----:B------:R-:W-:Y:S01]  /*02a0*/  IMAD.MOV.U32 R7, RZ, RZ, R17 ;  /* 0x000000ffff077224 */ /* 0x000fe200078e0011 */
[----:B--23--:R0:W-:Y:S06]  /*02b0*/  STL.64 [R1+0x8], R8 ;  /* 0x0000080801007387 */ /* 0x00c1ec0000100a00 */
[----:B------:R-:W-:-:S07]  /*02c0*/  LEPC R20, `(.L_x_2) ;  /* 0x000000001014794e */ /* 0x000fce0000000000 */
[----:B0-----:R-:W-:Y:S05]  /*02d0*/  CALL.ABS.NOINC R10 ;  /* 0x000000000a007343 */ /* 0x001fea0003c00000 */
.L_x_2:
[----:B------:R-:W0:Y:S01]  /*02e0*/  LDC.64 R8, c[0x0][0x380] ;  /* 0x0000e000ff087b82 */ /* 0x000e220000000a00 */
[----:B------:R-:W-:Y:S01]  /*02f0*/  IMAD.MOV.U32 R0, RZ, RZ, 0x3 ;  /* 0x00000003ff007424 */ /* 0x000fe200078e00ff */
[----:B------:R-:W1:Y:S01]  /*0300*/  LDCU.64 UR4, c[0x4][0x8] ;  /* 0x01000100ff0477ac */ /* 0x000e620008000a00 */
[----:B0-----:R-:W2:Y:S05]  /*0310*/  LDG.E.64 R8, desc[UR36][R8.64+0x18] ;  /* 0x0000182408087981 */ /* 0x001eaa000c1e1b00 */
[----:B------:R0:W3:Y:S01]  /*0320*/  LDC.64 R10, c[0x4][R2] ;  /* 0x01000000020a7b82 */ /* 0x0000e20000000a00 */
[----:B-1----:R-:W-:Y:S01]  /*0330*/  MOV R4, UR4 ;  /* 0x0000000400047c02 */ /* 0x002fe20008000f00 */
[----:B------:R-:W-:Y:S01]  /*0340*/  IMAD.U32 R5, RZ, RZ, UR5 ;  /* 0x00000005ff057e24 */ /* 0x000fe2000f8e00ff */
[----:B------:R0:W-:Y:S01]  /*0350*/  STL [R1], R0 ;  /* 0x0000000001007387 */ /* 0x0001e20000100800 */
[----:B------:R-:W-:Y:S01]  /*0360*/  IMAD.MOV.U32 R6, RZ, RZ, R16 ;  /* 0x000000ffff067224 */ /* 0x000fe200078e0010 */
[----:B------:R-:W-:-:S02]  /*0370*/  MOV R7, R17 ;  /* 0x0000001100077202 */ /* 0x000fc40000000f00 */
[----:B--23--:R0:W-:Y:S05]  /*0380*/  STL.64 [R1+0x8], R8 ;  /* 0x0000080801007387 */ /* 0x00c1ea0000100a00 */
[----:B------:R-:W-:-:S07]  /*0390*/  LEPC R20, `(.L_x_3) ;  /* 0x000000001014794e */ /* 0x000fce0000000000 */
[----:B0-----:R-:W-:Y:S05]  /*03a0*/  CALL.ABS.NOINC R10 ;  /* 0x000000000a007343 */ /* 0x001fea0003c00000 */
.L_x_3:
        /* <DEDUP_REMOVED lines=13> */
.L_x_4:
[----:B------:R-:W0:Y:S01]  /*0480*/  LDC.64 R8, c[0x0][0x380] ;  /* 0x0000e000ff087b82 */ /* 0x000e220000000a00 */
[----:B------:R-:W-:Y:S01]  /*0490*/  HFMA2 R0, -RZ, RZ, 0, 2.98023223876953125e-07 ;  /* 0x00000005ff007431 */ /* 0x000fe200000001ff */
[----:B------:R-:W1:Y:S01]  /*04a0*/  LDCU.64 UR4, c[0x4][0x8] ;  /* 0x01000100ff0477ac */ /* 0x000e620008000a00 */
[----:B0-----:R-:W2:Y:S05]  /*04b0*/  LDG.E.64 R8, desc[UR36][R8.64+0x28] ;  /* 0x0000282408087981 */ /* 0x001eaa000c1e1b00 */
[----:B------:R0:W3:Y:S01]  /*04c0*/  LDC.64 R10, c[0x4][R2] ;  /* 0x01000000020a7b82 */ /* 0x0000e20000000a00 */
[----:B-1----:R-:W-:Y:S01]  /*04d0*/  IMAD.U32 R4, RZ, RZ, UR4 ;  /* 0x00000004ff047e24 */ /* 0x002fe2000f8e00ff */
[----:B------:R-:W-:Y:S01]  /*04e0*/  MOV R5, UR5 ;  /* 0x0000000500057c02 */ /* 0x000fe20008000f00 */
[----:B------:R0:W-:Y:S01]  /*04f0*/  STL [R1], R0 ;  /* 0x0000000001007387 */ /* 0x0001e20000100800 */
[----:B------:R-:W-:Y:S01]  /*0500*/  IMAD.MOV.U32 R6, RZ, RZ, R16 ;  /* 0x000000ffff067224 */ /* 0x000fe200078e0010 */
[----:B------:R-:W-:-:S02]  /*0510*/  MOV R7, R17 ;  /* 0x0000001100077202 */ /* 0x000fc40000000f00 */
[----:B--23--:R0:W-:Y:S05]  /*0520*/  STL.64 [R1+0x8], R8 ;  /* 0x0000080801007387 */ /* 0x00c1ea0000100a00 */
[----:B------:R-:W-:-:S07]  /*0530*/  LEPC R20, `(.L_x_5) ;  /* 0x000000001014794e */ /* 0x000fce0000000000 */
[----:B0-----:R-:W-:Y:S05]  /*0540*/  CALL.ABS.NOINC R10 ;  /* 0x000000000a007343 */ /* 0x001fea0003c00000 */
.L_x_5:
        /* <DEDUP_REMOVED lines=8> */
[----:B------:R-:W-:Y:S01]  /*05d0*/  MOV R6, R16 ;  /* 0x0000001000067202 */ /* 0x000fe20000000f00 */
[----:B------:R-:W-:-:S02]  /*05e0*/  IMAD.MOV.U32 R7, RZ, RZ, R17 ;  /* 0x000000ffff077224 */ /* 0x000fc400078e0011 */
[----:B--23--:R0:W-:Y:S05]  /*05f0*/  STL.64 [R1+0x8], R8 ;  /* 0x0000080801007387 */ /* 0x00c1ea0000100a00 */
[----:B------:R-:W-:-:S07]  /*0600*/  LEPC R20, `(.L_x_6) ;  /* 0x000000001014794e */ /* 0x000fce0000000000 */
[----:B0-----:R-:W-:Y:S05]  /*0610*/  CALL.ABS.NOINC R10 ;  /* 0x000000000a007343 */ /* 0x001fea0003c00000 */
.L_x_6:
[----:B------:R-:W0:Y:S01]  /*0620*/  LDC.64 R8, c[0x0][0x380] ;  /* 0x0000e000ff087b82 */ /* 0x000e220000000a00 */
[----:B------:R-:W-:Y:S01]  /*0630*/  HFMA2 R0, -RZ, RZ, 0, 4.17232513427734375e-07 ;  /* 0x00000007ff007431 */ /* 0x000fe200000001ff */
        /* <DEDUP_REMOVED lines=11> */
.L_x_7:
        /* <DEDUP_REMOVED lines=13> */
.L_x_8:
[----:B------:R-:W0:Y:S01]  /*07c0*/  LDC.64 R8, c[0x0][0x380] ;  /* 0x0000e000ff087b82 */ /* 0x000e220000000a00 */
[----:B------:R-:W-:Y:S01]  /*07d0*/  HFMA2 R0, -RZ, RZ, 0, 5.36441802978515625e-07 ;  /* 0x00000009ff007431 */ /* 0x000fe200000001ff */
[----:B------:R-:W1:Y:S01]  /*07e0*/  LDCU.64 UR4, c[0x4][0x8] ;  /* 0x01000100ff0477ac */ /* 0x000e620008000a00 */
[----:B0-----:R-:W2:Y:S05]  /*07f0*/  LDG.E.64 R8, desc[UR36][R8.64+0x48] ;  /* 0x0000482408087981 */ /* 0x001eaa000c1e1b00 */
[----:B------:R-:W0:Y:S01]  /*0800*/  LDC.64 R2, c[0x4][R2] ;  /* 0x0100000002027b82 */ /* 0x000e220000000a00 */
[----:B-1----:R-:W-:Y:S01]  /*0810*/  IMAD.U32 R4, RZ, RZ, UR4 ;  /* 0x00000004ff047e24 */ /* 0x002fe2000f8e00ff */
[----:B------:R-:W-:Y:S01]  /*0820*/  MOV R5, UR5 ;  /* 0x0000000500057c02 */ /* 0x000fe20008000f00 */
[----:B------:R1:W-:Y:S01]  /*0830*/  STL [R1], R0 ;  /* 0x0000000001007387 */ /* 0x0003e20000100800 */
[----:B------:R-:W-:Y:S01]  /*0840*/  IMAD.MOV.U32 R6, RZ, RZ, R16 ;  /* 0x000000ffff067224 */ /* 0x000fe200078e0010 */
[----:B------:R-:W-:-:S02]  /*0850*/  MOV R7, R17 ;  /* 0x0000001100077202 */ /* 0x000fc40000000f00 */
[----:B0-2---:R1:W-:Y:S05]  /*0860*/  STL.64 [R1+0x8], R8 ;  /* 0x0000080801007387 */ /* 0x0053ea0000100a00 */
[----:B------:R-:W-:-:S07]  /*0870*/  LEPC R20, `(.L_x_9) ;  /* 0x000000001014794e */ /* 0x000fce0000000000 */
[----:B-1----:R-:W-:Y:S05]  /*0880*/  CALL.ABS.NOINC R2 ;  /* 0x0000000002007343 */ /* 0x002fea0003c00000 */
.L_x_9:
[----:B------:R-:W-:Y:S05]  /*0890*/  EXIT ;  /* 0x000000000000794d */ /* 0x000fea0003800000 */
.L_x_10:
[----:B------:R-:W-:-:S00]  /*08a0*/  BRA `(.L_x_10) ;  /* 0xfffffffc00fc7947 */ /* 0x000fc0000383ffff */
[----:B------:R-:W-:-:S00]  /*08b0*/  NOP ;  /* 0x0000000000007918 */ /* 0x000fc00000000000 */
        /* <DEDUP_REMOVED lines=12> */
.L_x_11:


//--------------------- .nv.global.init           --------------------------
	.section	.nv.global.init,"aw",@progbits
.nv.global.init:
	.type		$str,@object
	.size		$str,(.L_0 - $str)
$str:
        /*0000*/ 	.byte	0x25, 0x64, 0x3a, 0x20, 0x25, 0x66, 0x0a, 0x00
.L_0:


//--------------------- .nv.shared.reserved.0     --------------------------
	.section	.nv.shared.reserved.0,"aw",@nobits
	.weak		__nv_reservedSMEM_offset_0_alias
	.size		__nv_reservedSMEM_offset_0_alias, 0, 64
	.other		__nv_reservedSMEM_offset_0_alias,@"STO_CUDA_RESERVED_SHARED STV_DEFAULT"
__nv_reservedSMEM_offset_0_alias:
	.zero		0
	.zero		64


//--------------------- .nv.constant0._Z10gpu_kernelPd --------------------------
	.section	.nv.constant0._Z10gpu_kernelPd,"a",@progbits
	.sectionflags	@""
	.align	4
.nv.constant0._Z10gpu_kernelPd:
	.zero		904


//--------------------- SYMBOLS --------------------------

	.type		.nv.reservedSmem.offset0,@object
	.size		.nv.reservedSmem.offset0,0x4
	.type		vprintf,@function
